//
// Generated by NVIDIA NVVM Compiler
//
// Compiler Build ID: CL-36424714
// Cuda compilation tools, release 13.0, V13.0.88
// Based on NVVM 20.0.0
//

.version 9.0
.target sm_100
.address_size 64


.entry _Z15SieveInitKernellPb(
	.param .u64 _Z15SieveInitKernellPb_param_0,
	.param .u64 .ptr .align 1 _Z15SieveInitKernellPb_param_1
)
{
	.reg .pred 	%p<2>;
	.reg .b16 	%rs<2>;
	.reg .b32 	%r<5>;
	.reg .b64 	%rd<6>;

	ld.param.u64 	%rd3, [_Z15SieveInitKernellPb_param_0];
	ld.param.u64 	%rd2, [_Z15SieveInitKernellPb_param_1];
	mov.u32 	%r1, %tid.x;
	mov.u32 	%r2, %ctaid.x;
	mov.u32 	%r3, %ntid.x;
	mad.lo.s32 	%r4, %r2, %r3, %r1;
	cvt.s64.s32 	%rd1, %r4;
	setp.le.s64 	%p1, %rd3, %rd1;
	@%p1 bra 	$L__BB0_2;
	cvta.to.global.u64 	%rd4, %rd2;
	add.s64 	%rd5, %rd4, %rd1;
	mov.b16 	%rs1, 1;
	st.global.u8 	[%rd5], %rs1;
$L__BB0_2:
	ret;

}
.entry _Z18SieveComputeKernellPb(
	.param .u64 _Z18SieveComputeKernellPb_param_0,
	.param .u64 .ptr .align 1 _Z18SieveComputeKernellPb_param_1
)
{
	.reg .pred 	%p<10>;
	.reg .b16 	%rs<3>;
	.reg .b32 	%r<9>;
	.reg .b64 	%rd<37>;

	ld.param.u64 	%rd18, [_Z18SieveComputeKernellPb_param_0];
	ld.param.u64 	%rd19, [_Z18SieveComputeKernellPb_param_1];
	cvta.to.global.u64 	%rd1, %rd19;
	mov.u32 	%r2, %tid.x;
	mov.u32 	%r3, %ctaid.x;
	mov.u32 	%r4, %ntid.x;
	mad.lo.s32 	%r1, %r3, %r4, %r2;
	setp.lt.s32 	%p1, %r1, 2;
	mul.lo.s32 	%r5, %r1, %r1;
	cvt.u64.u32 	%rd35, %r5;
	setp.le.s64 	%p2, %rd18, %rd35;
	or.pred  	%p3, %p1, %p2;
	@%p3 bra 	$L__BB1_10;
	cvt.u64.u32 	%rd3, %r1;
	add.s64 	%rd20, %rd35, %rd3;
	max.u64 	%rd21, %rd18, %rd20;
	setp.lt.u64 	%p4, %rd20, %rd18;
	selp.u64 	%rd4, 1, 0, %p4;
	add.s64 	%rd22, %rd20, %rd4;
	sub.s64 	%rd5, %rd21, %rd22;
	and.b64  	%rd23, %rd5, -4294967296;
	setp.ne.s64 	%p5, %rd23, 0;
	@%p5 bra 	$L__BB1_3;
	cvt.u32.u64 	%r6, %rd3;
	cvt.u32.u64 	%r7, %rd5;
	div.u32 	%r8, %r7, %r6;
	cvt.u64.u32 	%rd32, %r8;
	bra.uni 	$L__BB1_4;
$L__BB1_3:
	div.u64 	%rd32, %rd5, %rd3;
$L__BB1_4:
	add.s64 	%rd9, %rd32, %rd4;
	and.b64  	%rd24, %rd9, 3;
	setp.eq.s64 	%p6, %rd24, 3;
	@%p6 bra 	$L__BB1_7;
	add.s64 	%rd25, %rd9, 1;
	and.b64  	%rd33, %rd25, 3;
$L__BB1_6:
	.pragma "nounroll";
	add.s64 	%rd26, %rd1, %rd35;
	mov.b16 	%rs1, 0;
	st.global.u8 	[%rd26], %rs1;
	add.s64 	%rd35, %rd35, %rd3;
	add.s64 	%rd33, %rd33, -1;
	setp.ne.s64 	%p7, %rd33, 0;
	@%p7 bra 	$L__BB1_6;
$L__BB1_7:
	setp.lt.u64 	%p8, %rd9, 3;
	@%p8 bra 	$L__BB1_10;
	shl.b64 	%rd31, %rd3, 2;
$L__BB1_9:
	add.s64 	%rd27, %rd1, %rd35;
	mov.b16 	%rs2, 0;
	st.global.u8 	[%rd27], %rs2;
	add.s64 	%rd28, %rd27, %rd3;
	st.global.u8 	[%rd28], %rs2;
	add.s64 	%rd29, %rd28, %rd3;
	st.global.u8 	[%rd29], %rs2;
	add.s64 	%rd30, %rd29, %rd3;
	st.global.u8 	[%rd30], %rs2;
	add.s64 	%rd35, %rd31, %rd35;
	setp.lt.s64 	%p9, %rd35, %rd18;
	@%p9 bra 	$L__BB1_9;
$L__BB1_10:
	ret;

}


// ===== COMPILED SASS (sm_100) =====

	.target	sm_100

	.elftype	@"ET_EXEC"


//--------------------- .note.nv.tkinfo           --------------------------
	.section	.note.nv.tkinfo,"",@"SHT_NOTE"
	.sectionflags	@"SHF_NOTE_NV_TKINFO"
	.tkinfo
        /*0018*/ 	.word	0x00000002
        /*0030*/ 	.string	""
        /*0030*/ 	.string	"ptxas"
        /*0030*/ 	.string	"Cuda compilation tools, release 13.0, V13.0.88"
        /*0030*/ 	.string	"Build cuda_13.0.r13.0/compiler.36424714_0"
        /*0030*/ 	.string	"-arch sm_100 -m 64 "



//--------------------- .note.nv.cuinfo           --------------------------
	.section	.note.nv.cuinfo,"",@"SHT_NOTE"
	.sectionflags	@"SHF_NOTE_NV_CUINFO"
        /*0018*/ 	.short	0x0002
        /*001a*/ 	.short	0x0064
        /*001c*/ 	.short	0x0082
	.zero		2


//--------------------- .nv.info                  --------------------------
	.section	.nv.info,"",@"SHT_CUDA_INFO"
	.align	4


	//----- nvinfo : EIATTR_REGCOUNT
	.align		4
        /*0000*/ 	.byte	0x04, 0x2f
        /*0002*/ 	.short	(.L_1 - .L_0)
	.align		4
.L_0:
        /*0004*/ 	.word	index@(_Z15SieveInitKernellPb)
        /*0008*/ 	.word	0x00000006


	//----- nvinfo : EIATTR_FRAME_SIZE
	.align		4
.L_1:
        /*000c*/ 	.byte	0x04, 0x11
        /*000e*/ 	.short	(.L_3 - .L_2)
	.align		4
.L_2:
        /*0010*/ 	.word	index@(_Z15SieveInitKernellPb)
        /*0014*/ 	.word	0x00000000


	//----- nvinfo : EIATTR_REGCOUNT
	.align		4
.L_3:
        /*0018*/ 	.byte	0x04, 0x2f
        /*001a*/ 	.short	(.L_5 - .L_4)
	.align		4
.L_4:
        /*001c*/ 	.word	index@(_Z18SieveComputeKernellPb)
        /*0020*/ 	.word	0x00000014


	//----- nvinfo : EIATTR_FRAME_SIZE
	.align		4
.L_5:
        /*0024*/ 	.byte	0x04, 0x11
        /*0026*/ 	.short	(.L_7 - .L_6)
	.align		4
.L_6:
        /*0028*/ 	.word	index@($__internal_0_$__cuda_sm20_div_u64)
        /*002c*/ 	.word	0x00000000


	//----- nvinfo : EIATTR_FRAME_SIZE
	.align		4
.L_7:
        /*0030*/ 	.byte	0x04, 0x11
        /*0032*/ 	.short	(.L_9 - .L_8)
	.align		4
.L_8:
        /*0034*/ 	.word	index@(_Z18SieveComputeKernellPb)
        /*0038*/ 	.word	0x00000000


	//----- nvinfo : EIATTR_MIN_STACK_SIZE
	.align		4
.L_9:
        /*003c*/ 	.byte	0x04, 0x12
        /*003e*/ 	.short	(.L_11 - .L_10)
	.align		4
.L_10:
        /*0040*/ 	.word	index@(_Z18SieveComputeKernellPb)
        /*0044*/ 	.word	0x00000000


	//----- nvinfo : EIATTR_MIN_STACK_SIZE
	.align		4
.L_11:
        /*0048*/ 	.byte	0x04, 0x12
        /*004a*/ 	.short	(.L_13 - .L_12)
	.align		4
.L_12:
        /*004c*/ 	.word	index@(_Z15SieveInitKernellPb)
        /*0050*/ 	.word	0x00000000
.L_13:


//--------------------- .nv.compat                --------------------------
	.section	.nv.compat,"",@"SHT_CUDA_COMPAT_INFO"
	.align	4
        /*0000*/ 	.byte	0x02, 0x09, 0x00, 0x00, 0x02, 0x02, 0x01, 0x00, 0x02, 0x05, 0x05, 0x00, 0x03, 0x07, 0x01, 0x01
        /*0010*/ 	.byte	0x02, 0x03, 0x00, 0x00, 0x02, 0x06, 0x01, 0x00, 0x04, 0x0b, 0x08, 0x00, 0x09, 0x00, 0x00, 0x00
        /*0020*/ 	.byte	0x00, 0x00, 0x00, 0x00


//--------------------- .nv.info._Z18SieveComputeKernellPb --------------------------
	.section	.nv.info._Z18SieveComputeKernellPb,"",@"SHT_CUDA_INFO"
	.sectionflags	@""
	.align	4


	//----- nvinfo : EIATTR_CUDA_API_VERSION
	.align		4
        /*0000*/ 	.byte	0x04, 0x37
        /*0002*/ 	.short	(.L_15 - .L_14)
.L_14:
        /*0004*/ 	.word	0x00000082


	//----- nvinfo : EIATTR_KPARAM_INFO
	.align		4
.L_15:
        /*0008*/ 	.byte	0x04, 0x17
        /*000a*/ 	.short	(.L_17 - .L_16)
.L_16:
        /*000c*/ 	.word	0x00000000
        /*0010*/ 	.short	0x0001
        /*0012*/ 	.short	0x0008
        /*0014*/ 	.byte	0x00, 0xf5, 0x21, 0x00


	//----- nvinfo : EIATTR_KPARAM_INFO
	.align		4
.L_17:
        /*0018*/ 	.byte	0x04, 0x17
        /*001a*/ 	.short	(.L_19 - .L_18)
.L_18:
        /*001c*/ 	.word	0x00000000
        /*0020*/ 	.short	0x0000
        /*0022*/ 	.short	0x0000
        /*0024*/ 	.byte	0x00, 0xf0, 0x21, 0x00


	//----- nvinfo : EIATTR_SPARSE_MMA_MASK
	.align		4
.L_19:
        /*0028*/ 	.byte	0x03, 0x50
        /*002a*/ 	.short	0x0000


	//----- nvinfo : EIATTR_MAXREG_COUNT
	.align		4
        /*002c*/ 	.byte	0x03, 0x1b
        /*002e*/ 	.short	0x00ff


	//----- nvinfo : EIATTR_MERCURY_ISA_VERSION
	.align		4
        /*0030*/ 	.byte	0x03, 0x5f
        /*0032*/ 	.short	0x0101


	//----- nvinfo : EIATTR_VRC_CTA_INIT_COUNT
	.align		4
        /*0034*/ 	.byte	0x02, 0x4a
	.zero		1
	.zero		1


	//----- nvinfo : EIATTR_EXIT_INSTR_OFFSETS
	.align		4
        /*0038*/ 	.byte	0x04, 0x1c
        /*003a*/ 	.short	(.L_21 - .L_20)


	//   ....[0]....
.L_20:
        /*003c*/ 	.word	0x000000a0


	//   ....[1]....
        /*0040*/ 	.word	0x000004d0


	//   ....[2]....
        /*0044*/ 	.word	0x000005f0


	//----- nvinfo : EIATTR_CRS_STACK_SIZE
	.align		4
.L_21:
        /*0048*/ 	.byte	0x04, 0x1e
        /*004a*/ 	.short	(.L_23 - .L_22)
.L_22:
        /*004c*/ 	.word	0x00000000


	//----- nvinfo : EIATTR_CBANK_PARAM_SIZE
	.align		4
.L_23:
        /*0050*/ 	.byte	0x03, 0x19
        /*0052*/ 	.short	0x0010


	//----- nvinfo : EIATTR_PARAM_CBANK
	.align		4
        /*0054*/ 	.byte	0x04, 0x0a
        /*0056*/ 	.short	(.L_25 - .L_24)
	.align		4
.L_24:
        /*0058*/ 	.word	index@(.nv.constant0._Z18SieveComputeKernellPb)
        /*005c*/ 	.short	0x0380
        /*005e*/ 	.short	0x0010


	//----- nvinfo : EIATTR_SW_WAR
	.align		4
.L_25:
        /*0060*/ 	.byte	0x04, 0x36
        /*0062*/ 	.short	(.L_27 - .L_26)
.L_26:
        /*0064*/ 	.word	0x00000008
.L_27:


//--------------------- .nv.info._Z15SieveInitKernellPb --------------------------
	.section	.nv.info._Z15SieveInitKernellPb,"",@"SHT_CUDA_INFO"
	.sectionflags	@""
	.align	4


	//----- nvinfo : EIATTR_CUDA_API_VERSION
	.align		4
        /*0000*/ 	.byte	0x04, 0x37
        /*0002*/ 	.short	(.L_29 - .L_28)
.L_28:
        /*0004*/ 	.word	0x00000082


	//----- nvinfo : EIATTR_KPARAM_INFO
	.align		4
.L_29:
        /*0008*/ 	.byte	0x04, 0x17
        /*000a*/ 	.short	(.L_31 - .L_30)
.L_30:
        /*000c*/ 	.word	0x00000000
        /*0010*/ 	.short	0x0001
        /*0012*/ 	.short	0x0008
        /*0014*/ 	.byte	0x00, 0xf5, 0x21, 0x00


	//----- nvinfo : EIATTR_KPARAM_INFO
	.align		4
.L_31:
        /*0018*/ 	.byte	0x04, 0x17
        /*001a*/ 	.short	(.L_33 - .L_32)
.L_32:
        /*001c*/ 	.word	0x00000000
        /*0020*/ 	.short	0x0000
        /*0022*/ 	.short	0x0000
        /*0024*/ 	.byte	0x00, 0xf0, 0x21, 0x00


	//----- nvinfo : EIATTR_SPARSE_MMA_MASK
	.align		4
.L_33:
        /*0028*/ 	.byte	0x03, 0x50
        /*002a*/ 	.short	0x0000


	//----- nvinfo : EIATTR_MAXREG_COUNT
	.align		4
        /*002c*/ 	.byte	0x03, 0x1b
        /*002e*/ 	.short	0x00ff


	//----- nvinfo : EIATTR_MERCURY_ISA_VERSION
	.align		4
        /*0030*/ 	.byte	0x03, 0x5f
        /*0032*/ 	.short	0x0101


	//----- nvinfo : EIATTR_VRC_CTA_INIT_COUNT
	.align		4
        /*0034*/ 	.byte	0x02, 0x4a
	.zero		1
	.zero		1


	//----- nvinfo : EIATTR_EXIT_INSTR_OFFSETS
	.align		4
        /*0038*/ 	.byte	0x04, 0x1c
        /*003a*/ 	.short	(.L_35 - .L_34)


	//   ....[0]....
.L_34:
        /*003c*/ 	.word	0x00000090


	//   ....[1]....
        /*0040*/ 	.word	0x00000100


	//----- nvinfo : EIATTR_CBANK_PARAM_SIZE
	.align		4
.L_35:
        /*0044*/ 	.byte	0x03, 0x19
        /*0046*/ 	.short	0x0010


	//----- nvinfo : EIATTR_PARAM_CBANK
	.align		4
        /*0048*/ 	.byte	0x04, 0x0a
        /*004a*/ 	.short	(.L_37 - .L_36)
	.align		4
.L_36:
        /*004c*/ 	.word	index@(.nv.constant0._Z15SieveInitKernellPb)
        /*0050*/ 	.short	0x0380
        /*0052*/ 	.short	0x0010


	//----- nvinfo : EIATTR_SW_WAR
	.align		4
.L_37:
        /*0054*/ 	.byte	0x04, 0x36
        /*0056*/ 	.short	(.L_39 - .L_38)
.L_38:
        /*0058*/ 	.word	0x00000008
.L_39:


//--------------------- .nv.callgraph             --------------------------
	.section	.nv.callgraph,"",@"SHT_CUDA_CALLGRAPH"
	.align	4
	.sectionentsize	8
	.align		4
        /*0000*/ 	.word	0x00000000
	.align		4
        /*0004*/ 	.word	0xffffffff
	.align		4
        /*0008*/ 	.word	0x00000000
	.align		4
        /*000c*/ 	.word	0xfffffffe
	.align		4
        /*0010*/ 	.word	0x00000000
	.align		4
        /*0014*/ 	.word	0xfffffffd
	.align		4
        /*0018*/ 	.word	0x00000000
	.align		4
        /*001c*/ 	.word	0xfffffffc


//--------------------- .text._Z18SieveComputeKernellPb --------------------------
	.section	.text._Z18SieveComputeKernellPb,"ax",@progbits
	.align	128
.text._Z18SieveComputeKernellPb:
        .type           _Z18SieveComputeKernellPb,@function
        .size           _Z18SieveComputeKernellPb,(.L_x_9 - _Z18SieveComputeKernellPb)
        .other          _Z18SieveComputeKernellPb,@"STO_CUDA_ENTRY STV_DEFAULT"
_Z18SieveComputeKernellPb:
[----:B------:R-:W-:Y:S01]  /*0000*/  LDC R1, c[0x0][0x37c] ;  /* 0x0000df00ff017b82 */ /* 0x000fe20000000800 */
[----:B------:R-:W0:Y:S07]  /*0010*/  S2R R0, SR_TID.X ;  /* 0x0000000000007919 */ /* 0x000e2e0000002100 */
[----:B------:R-:W0:Y:S01]  /*0020*/  S2UR UR4, SR_CTAID.X ;  /* 0x00000000000479c3 */ /* 0x000e220000002500 */
[----:B------:R-:W1:Y:S07]  /*0030*/  LDCU.64 UR6, c[0x0][0x380] ;  /* 0x00007000ff0677ac */ /* 0x000e6e0008000a00 */
[----:B------:R-:W0:Y:S02]  /*0040*/  LDC R3, c[0x0][0x360] ;  /* 0x0000d800ff037b82 */ /* 0x000e240000000800 */
[----:B0-----:R-:W-:-:S04]  /*0050*/  IMAD R0, R3, UR4, R0 ;  /* 0x0000000403007c24 */ /* 0x001fc8000f8e0200 */
[----:B------:R-:W-:-:S05]  /*0060*/  IMAD R5, R0, R0, RZ ;  /* 0x0000000000057224 */ /* 0x000fca00078e02ff */
[----:B-1----:R-:W-:-:S04]  /*0070*/  ISETP.GE.U32.AND P0, PT, R5, UR6, PT ;  /* 0x0000000605007c0c */ /* 0x002fc8000bf06070 */
[----:B------:R-:W-:-:S04]  /*0080*/  ISETP.GE.AND.EX P0, PT, RZ, UR7, PT, P0 ;  /* 0x00000007ff007c0c */ /* 0x000fc8000bf06300 */
[----:B------:R-:W-:-:S13]  /*0090*/  ISETP.LT.OR P0, PT, R0, 0x2, P0 ;  /* 0x000000020000780c */ /* 0x000fda0000701670 */
[----:B------:R-:W-:Y:S05]  /*00a0*/  @P0 EXIT ;  /* 0x000000000000094d */ /* 0x000fea0003800000 */
[----:B------:R-:W-:Y:S01]  /*00b0*/  IADD3 R4, P0, PT, R0, R5, RZ ;  /* 0x0000000500047210 */ /* 0x000fe20007f1e0ff */
[----:B------:R-:W-:Y:S01]  /*00c0*/  IMAD.MOV.U32 R3, RZ, RZ, RZ ;  /* 0x000000ffff037224 */ /* 0x000fe200078e00ff */
[----:B------:R-:W-:Y:S02]  /*00d0*/  BSSY.RECONVERGENT B0, `(.L_x_0) ;  /* 0x0000025000007945 */ /* 0x000fe40003800200 */
[C---:B------:R-:W-:Y:S01]  /*00e0*/  ISETP.GT.U32.AND P1, PT, R4.reuse, UR6, PT ;  /* 0x0000000604007c0c */ /* 0x040fe2000bf24070 */
[----:B------:R-:W-:Y:S01]  /*00f0*/  IMAD.X R9, RZ, RZ, R3, P0 ;  /* 0x000000ffff097224 */ /* 0x000fe200000e0603 */
[----:B------:R-:W-:-:S04]  /*0100*/  ISETP.GE.U32.AND P0, PT, R4, UR6, PT ;  /* 0x0000000604007c0c */ /* 0x000fc8000bf06070 */
[C---:B------:R-:W-:Y:S02]  /*0110*/  ISETP.GT.U32.AND.EX P1, PT, R9.reuse, UR7, PT, P1 ;  /* 0x0000000709007c0c */ /* 0x040fe4000bf24110 */
[C---:B------:R-:W-:Y:S02]  /*0120*/  ISETP.GE.U32.AND.EX P0, PT, R9.reuse, UR7, PT, P0 ;  /* 0x0000000709007c0c */ /* 0x040fe4000bf06100 */
[----:B------:R-:W-:Y:S02]  /*0130*/  SEL R7, R4, UR6, P1 ;  /* 0x0000000604077c07 */ /* 0x000fe40008800000 */
[----:B------:R-:W-:Y:S02]  /*0140*/  SEL R2, RZ, 0x1, P0 ;  /* 0x00000001ff027807 */ /* 0x000fe40000000000 */
[----:B------:R-:W-:Y:S02]  /*0150*/  SEL R6, R9, UR7, P1 ;  /* 0x0000000709067c07 */ /* 0x000fe40008800000 */
[----:B------:R-:W-:-:S04]  /*0160*/  IADD3 R7, P0, P1, R7, -R4, -R2 ;  /* 0x8000000407077210 */ /* 0x000fc8000791e802 */
[----:B------:R-:W-:-:S04]  /*0170*/  IADD3.X R6, PT, PT, R6, -0x1, ~R9, P0, P1 ;  /* 0xffffffff06067810 */ /* 0x000fc800007e2c09 */
[----:B------:R-:W-:-:S13]  /*0180*/  ISETP.NE.U32.AND P0, PT, R6, RZ, PT ;  /* 0x000000ff0600720c */ /* 0x000fda0003f05070 */
[----:B------:R-:W-:Y:S05]  /*0190*/  @P0 BRA `(.L_x_1) ;  /* 0x0000000000500947 */ /* 0x000fea0003800000 */
[----:B------:R-:W0:Y:S01]  /*01a0*/  I2F.U32.RP R4, R0 ;  /* 0x0000000000047306 */ /* 0x000e220000209000 */
[----:B------:R-:W-:Y:S01]  /*01b0*/  IMAD.MOV R11, RZ, RZ, -R0 ;  /* 0x000000ffff0b7224 */ /* 0x000fe200078e0a00 */
[----:B------:R-:W-:-:S06]  /*01c0*/  ISETP.NE.U32.AND P2, PT, R0, RZ, PT ;  /* 0x000000ff0000720c */ /* 0x000fcc0003f45070 */
[----:B0-----:R-:W0:Y:S02]  /*01d0*/  MUFU.RCP R4, R4 ;  /* 0x0000000400047308 */ /* 0x001e240000001000 */
[----:B0-----:R-:W-:-:S06]  /*01e0*/  VIADD R8, R4, 0xffffffe ;  /* 0x0ffffffe04087836 */ /* 0x001fcc0000000000 */
[----:B------:R0:W1:Y:S02]  /*01f0*/  F2I.FTZ.U32.TRUNC.NTZ R9, R8 ;  /* 0x0000000800097305 */ /* 0x000064000021f000 */
[----:B0-----:R-:W-:Y:S02]  /*0200*/  IMAD.MOV.U32 R8, RZ, RZ, RZ ;  /* 0x000000ffff087224 */ /* 0x001fe400078e00ff */
[----:B-1----:R-:W-:-:S04]  /*0210*/  IMAD R11, R11, R9, RZ ;  /* 0x000000090b0b7224 */ /* 0x002fc800078e02ff */
[----:B------:R-:W-:-:S06]  /*0220*/  IMAD.HI.U32 R6, R9, R11, R8 ;  /* 0x0000000b09067227 */ /* 0x000fcc00078e0008 */
[----:B------:R-:W-:-:S04]  /*0230*/  IMAD.HI.U32 R6, R6, R7, RZ ;  /* 0x0000000706067227 */ /* 0x000fc800078e00ff */
[----:B------:R-:W-:-:S04]  /*0240*/  IMAD.MOV R9, RZ, RZ, -R6 ;  /* 0x000000ffff097224 */ /* 0x000fc800078e0a06 */
[----:B------:R-:W-:-:S05]  /*0250*/  IMAD R7, R0, R9, R7 ;  /* 0x0000000900077224 */ /* 0x000fca00078e0207 */
[----:B------:R-:W-:-:S13]  /*0260*/  ISETP.GE.U32.AND P0, PT, R7, R0, PT ;  /* 0x000000000700720c */ /* 0x000fda0003f06070 */
[----:B------:R-:W-:Y:S02]  /*0270*/  @P0 IMAD.IADD R7, R7, 0x1, -R0 ;  /* 0x0000000107070824 */ /* 0x000fe400078e0a00 */
[----:B------:R-:W-:-:S03]  /*0280*/  @P0 VIADD R6, R6, 0x1 ;  /* 0x0000000106060836 */ /* 0x000fc60000000000 */
[----:B------:R-:W-:Y:S01]  /*0290*/  ISETP.GE.U32.AND P1, PT, R7, R0, PT ;  /* 0x000000000700720c */ /* 0x000fe20003f26070 */
[----:B------:R-:W-:-:S12]  /*02a0*/  IMAD.MOV.U32 R7, RZ, RZ, RZ ;  /* 0x000000ffff077224 */ /* 0x000fd800078e00ff */
[----:B------:R-:W-:Y:S01]  /*02b0*/  @P1 VIADD R6, R6, 0x1 ;  /* 0x0000000106061836 */ /* 0x000fe20000000000 */
[----:B------:R-:W-:Y:S01]  /*02c0*/  @!P2 LOP3.LUT R6, RZ, R0, RZ, 0x33, !PT ;  /* 0x00000000ff06a212 */ /* 0x000fe200078e33ff */
[----:B------:R-:W-:Y:S06]  /*02d0*/  BRA `(.L_x_2) ;  /* 0x0000000000107947 */ /* 0x000fec0003800000 */
.L_x_1:
[----:B------:R-:W-:-:S07]  /*02e0*/  MOV R4, 0x300 ;  /* 0x0000030000047802 */ /* 0x000fce0000000f00 */
[----:B------:R-:W-:Y:S05]  /*02f0*/  CALL.REL.NOINC `($__internal_0_$__cuda_sm20_div_u64) ;  /* 0x0000000000c07944 */ /* 0x000fea0003c00000 */
[----:B------:R-:W-:Y:S02]  /*0300*/  IMAD.MOV.U32 R6, RZ, RZ, R8 ;  /* 0x000000ffff067224 */ /* 0x000fe400078e0008 */
[----:B------:R-:W-:-:S07]  /*0310*/  IMAD.MOV.U32 R7, RZ, RZ, R9 ;  /* 0x000000ffff077224 */ /* 0x000fce00078e0009 */
.L_x_2:
[----:B------:R-:W-:Y:S05]  /*0320*/  BSYNC.RECONVERGENT B0 ;  /* 0x0000000000007941 */ /* 0x000fea0003800200 */
.L_x_0:
[----:B------:R-:W-:Y:S01]  /*0330*/  IADD3 R2, P0, PT, R6, R2, RZ ;  /* 0x0000000206027210 */ /* 0x000fe20007f1e0ff */
[----:B------:R-:W0:Y:S01]  /*0340*/  LDCU.128 UR8, c[0x0][0x380] ;  /* 0x00007000ff0877ac */ /* 0x000e220008000c00 */
[----:B------:R-:W-:Y:S02]  /*0350*/  BSSY.RECONVERGENT B0, `(.L_x_3) ;  /* 0x0000017000007945 */ /* 0x000fe40003800200 */
[C---:B------:R-:W-:Y:S01]  /*0360*/  LOP3.LUT R4, R2.reuse, 0x3, RZ, 0xc0, !PT ;  /* 0x0000000302047812 */ /* 0x040fe200078ec0ff */
[----:B------:R-:W-:Y:S01]  /*0370*/  IMAD.X R6, RZ, RZ, R7, P0 ;  /* 0x000000ffff067224 */ /* 0x000fe200000e0607 */
[----:B------:R-:W-:Y:S01]  /*0380*/  ISETP.GE.U32.AND P0, PT, R2, 0x3, PT ;  /* 0x000000030200780c */ /* 0x000fe20003f06070 */
[----:B------:R-:W1:Y:S01]  /*0390*/  LDCU.64 UR4, c[0x0][0x358] ;  /* 0x00006b00ff0477ac */ /* 0x000e620008000a00 */
[----:B------:R-:W-:Y:S02]  /*03a0*/  ISETP.NE.U32.AND P1, PT, R4, 0x3, PT ;  /* 0x000000030400780c */ /* 0x000fe40003f25070 */
[----:B------:R-:W-:Y:S01]  /*03b0*/  ISETP.GE.U32.AND.EX P0, PT, R6, RZ, PT, P0 ;  /* 0x000000ff0600720c */ /* 0x000fe20003f06100 */
[----:B------:R-:W2:Y:S01]  /*03c0*/  LDCU.64 UR6, c[0x0][0x388] ;  /* 0x00007100ff0677ac */ /* 0x000ea20008000a00 */
[----:B------:R-:W-:-:S13]  /*03d0*/  ISETP.NE.AND.EX P1, PT, RZ, RZ, PT, P1 ;  /* 0x000000ffff00720c */ /* 0x000fda0003f25310 */
[----:B01----:R-:W-:Y:S05]  /*03e0*/  @!P1 BRA `(.L_x_4) ;  /* 0x0000000000349947 */ /* 0x003fea0003800000 */
[----:B------:R-:W-:Y:S02]  /*03f0*/  VIADD R2, R2, 0x1 ;  /* 0x0000000102027836 */ /* 0x000fe40000000000 */
[----:B------:R-:W-:-:S03]  /*0400*/  IMAD.MOV.U32 R4, RZ, RZ, RZ ;  /* 0x000000ffff047224 */ /* 0x000fc600078e00ff */
[----:B------:R-:W-:-:S07]  /*0410*/  LOP3.LUT R2, R2, 0x3, RZ, 0xc0, !PT ;  /* 0x0000000302027812 */ /* 0x000fce00078ec0ff */
.L_x_5:
[----:B--2---:R-:W-:Y:S02]  /*0420*/  IADD3 R6, P1, PT, R5, UR6, RZ ;  /* 0x0000000605067c10 */ /* 0x004fe4000ff3e0ff */
[----:B------:R-:W-:Y:S02]  /*0430*/  IADD3 R5, P2, PT, R0, R5, RZ ;  /* 0x0000000500057210 */ /* 0x000fe40007f5e0ff */
[----:B------:R-:W-:Y:S02]  /*0440*/  IADD3.X R7, PT, PT, R3, UR7, RZ, P1, !PT ;  /* 0x0000000703077c10 */ /* 0x000fe40008ffe4ff */
[----:B------:R-:W-:Y:S01]  /*0450*/  IADD3 R2, P1, PT, R2, -0x1, RZ ;  /* 0xffffffff02027810 */ /* 0x000fe20007f3e0ff */
[----:B------:R-:W-:Y:S02]  /*0460*/  IMAD.X R3, RZ, RZ, R3, P2 ;  /* 0x000000ffff037224 */ /* 0x000fe400010e0603 */
[----:B------:R0:W-:Y:S01]  /*0470*/  STG.E.U8 desc[UR4][R6.64], RZ ;  /* 0x000000ff06007986 */ /* 0x0001e2000c101104 */
[----:B------:R-:W-:-:S02]  /*0480*/  IADD3.X R4, PT, PT, R4, -0x1, RZ, P1, !PT ;  /* 0xffffffff04047810 */ /* 0x000fc40000ffe4ff */
[----:B------:R-:W-:-:S04]  /*0490*/  ISETP.NE.U32.AND P1, PT, R2, RZ, PT ;  /* 0x000000ff0200720c */ /* 0x000fc80003f25070 */
[----:B------:R-:W-:-:S13]  /*04a0*/  ISETP.NE.AND.EX P1, PT, R4, RZ, PT, P1 ;  /* 0x000000ff0400720c */ /* 0x000fda0003f25310 */
[----:B0-----:R-:W-:Y:S05]  /*04b0*/  @P1 BRA `(.L_x_5) ;  /* 0xfffffffc00d81947 */ /* 0x001fea000383ffff */
.L_x_4:
[----:B--2---:R-:W-:Y:S05]  /*04c0*/  BSYNC.RECONVERGENT B0 ;  /* 0x0000000000007941 */ /* 0x004fea0003800200 */
.L_x_3:
[----:B------:R-:W-:Y:S05]  /*04d0*/  @!P0 EXIT ;  /* 0x000000000000894d */ /* 0x000fea0003800000 */
.L_x_6:
[----:B------:R-:W-:Y:S02]  /*04e0*/  IADD3 R12, P0, PT, R5, UR10, RZ ;  /* 0x0000000a050c7c10 */ /* 0x000fe4000ff1e0ff */
[C---:B------:R-:W-:Y:S02]  /*04f0*/  LEA R5, P1, R0.reuse, R5, 0x2 ;  /* 0x0000000500057211 */ /* 0x040fe400078210ff */
[----:B------:R-:W-:Y:S02]  /*0500*/  IADD3.X R13, PT, PT, R3, UR11, RZ, P0, !PT ;  /* 0x0000000b030d7c10 */ /* 0x000fe400087fe4ff */
[C---:B------:R-:W-:Y:S02]  /*0510*/  IADD3 R6, P0, PT, R0.reuse, R12, RZ ;  /* 0x0000000c00067210 */ /* 0x040fe40007f1e0ff */
[C---:B------:R-:W-:Y:S01]  /*0520*/  LEA.HI.X R3, R0.reuse, R3, RZ, 0x2, P1 ;  /* 0x0000000300037211 */ /* 0x040fe200008f14ff */
[----:B------:R0:W-:Y:S02]  /*0530*/  STG.E.U8 desc[UR4][R12.64], RZ ;  /* 0x000000ff0c007986 */ /* 0x0001e4000c101104 */
[----:B------:R-:W-:Y:S01]  /*0540*/  IMAD.X R7, RZ, RZ, R13, P0 ;  /* 0x000000ffff077224 */ /* 0x000fe200000e060d */
[----:B------:R-:W-:-:S04]  /*0550*/  IADD3 R8, P0, PT, R0, R6, RZ ;  /* 0x0000000600087210 */ /* 0x000fc80007f1e0ff */
[----:B------:R0:W-:Y:S01]  /*0560*/  STG.E.U8 desc[UR4][R6.64], RZ ;  /* 0x000000ff06007986 */ /* 0x0001e2000c101104 */
[----:B------:R-:W-:Y:S01]  /*0570*/  IMAD.X R9, RZ, RZ, R7, P0 ;  /* 0x000000ffff097224 */ /* 0x000fe200000e0607 */
[----:B------:R-:W-:-:S04]  /*0580*/  IADD3 R10, P0, PT, R0, R8, RZ ;  /* 0x00000008000a7210 */ /* 0x000fc80007f1e0ff */
[----:B------:R0:W-:Y:S01]  /*0590*/  STG.E.U8 desc[UR4][R8.64], RZ ;  /* 0x000000ff08007986 */ /* 0x0001e2000c101104 */
[----:B------:R-:W-:Y:S01]  /*05a0*/  IMAD.X R11, RZ, RZ, R9, P0 ;  /* 0x000000ffff0b7224 */ /* 0x000fe200000e0609 */
[----:B------:R-:W-:-:S04]  /*05b0*/  ISETP.GE.U32.AND P0, PT, R5, UR8, PT ;  /* 0x0000000805007c0c */ /* 0x000fc8000bf06070 */
[----:B------:R0:W-:Y:S01]  /*05c0*/  STG.E.U8 desc[UR4][R10.64], RZ ;  /* 0x000000ff0a007986 */ /* 0x0001e2000c101104 */
[----:B------:R-:W-:-:S13]  /*05d0*/  ISETP.GE.AND.EX P0, PT, R3, UR9, PT, P0 ;  /* 0x0000000903007c0c */ /* 0x000fda000bf06300 */
[----:B0-----:R-:W-:Y:S05]  /*05e0*/  @!P0 BRA `(.L_x_6) ;  /* 0xfffffffc00bc8947 */ /* 0x001fea000383ffff */
[----:B------:R-:W-:Y:S05]  /*05f0*/  EXIT ;  /* 0x000000000000794d */ /* 0x000fea0003800000 */
        .weak           $__internal_0_$__cuda_sm20_div_u64
        .type           $__internal_0_$__cuda_sm20_div_u64,@function
        .size           $__internal_0_$__cuda_sm20_div_u64,(.L_x_9 - $__internal_0_$__cuda_sm20_div_u64)
$__internal_0_$__cuda_sm20_div_u64:
[----:B------:R-:W-:Y:S02]  /*0600*/  IMAD.MOV.U32 R12, RZ, RZ, R0 ;  /* 0x000000ffff0c7224 */ /* 0x000fe400078e0000 */
[----:B------:R-:W-:-:S04]  /*0610*/  IMAD.MOV.U32 R13, RZ, RZ, RZ ;  /* 0x000000ffff0d7224 */ /* 0x000fc800078e00ff */
[----:B------:R-:W0:Y:S08]  /*0620*/  I2F.U64.RP R12, R12 ;  /* 0x0000000c000c7312 */ /* 0x000e300000309000 */
[----:B0-----:R-:W0:Y:S02]  /*0630*/  MUFU.RCP R8, R12 ;  /* 0x0000000c00087308 */ /* 0x001e240000001000 */
[----:B0-----:R-:W-:-:S06]  /*0640*/  VIADD R8, R8, 0x1ffffffe ;  /* 0x1ffffffe08087836 */ /* 0x001fcc0000000000 */
[----:B------:R-:W0:Y:S02]  /*0650*/  F2I.U64.TRUNC R8, R8 ;  /* 0x0000000800087311 */ /* 0x000e24000020d800 */
[----:B0-----:R-:W-:-:S04]  /*0660*/  IMAD.WIDE.U32 R10, R8, R0, RZ ;  /* 0x00000000080a7225 */ /* 0x001fc800078e00ff */
[----:B------:R-:W-:Y:S01]  /*0670*/  IMAD R11, R9, R0, R11 ;  /* 0x00000000090b7224 */ /* 0x000fe200078e020b */
[----:B------:R-:W-:-:S05]  /*0680*/  IADD3 R15, P0, PT, RZ, -R10, RZ ;  /* 0x8000000aff0f7210 */ /* 0x000fca0007f1e0ff */
[----:B------:R-:W-:-:S04]  /*0690*/  IMAD.HI.U32 R10, R8, R15, RZ ;  /* 0x0000000f080a7227 */ /* 0x000fc800078e00ff */
[----:B------:R-:W-:Y:S02]  /*06a0*/  IMAD.X R17, RZ, RZ, ~R11, P0 ;  /* 0x000000ffff117224 */ /* 0x000fe400000e0e0b */
[----:B------:R-:W-:Y:S02]  /*06b0*/  IMAD.MOV.U32 R11, RZ, RZ, R8 ;  /* 0x000000ffff0b7224 */ /* 0x000fe400078e0008 */
[-C--:B------:R-:W-:Y:S02]  /*06c0*/  IMAD R13, R9, R17.reuse, RZ ;  /* 0x00000011090d7224 */ /* 0x080fe400078e02ff */
[----:B------:R-:W-:-:S04]  /*06d0*/  IMAD.WIDE.U32 R10, P0, R8, R17, R10 ;  /* 0x00000011080a7225 */ /* 0x000fc8000780000a */
[----:B------:R-:W-:-:S04]  /*06e0*/  IMAD.HI.U32 R17, R9, R17, RZ ;  /* 0x0000001109117227 */ /* 0x000fc800078e00ff */
[----:B------:R-:W-:-:S05]  /*06f0*/  IMAD.HI.U32 R10, P1, R9, R15, R10 ;  /* 0x0000000f090a7227 */ /* 0x000fca000782000a */
[----:B------:R-:W-:Y:S01]  /*0700*/  IADD3 R11, P2, PT, R13, R10, RZ ;  /* 0x0000000a0d0b7210 */ /* 0x000fe20007f5e0ff */
[----:B------:R-:W-:-:S04]  /*0710*/  IMAD.X R10, R17, 0x1, R9, P0 ;  /* 0x00000001110a7824 */ /* 0x000fc800000e0609 */
[----:B------:R-:W-:Y:S01]  /*0720*/  IMAD.WIDE.U32 R8, R11, R0, RZ ;  /* 0x000000000b087225 */ /* 0x000fe200078e00ff */
[----:B------:R-:W-:Y:S02]  /*0730*/  IADD3.X R13, PT, PT, RZ, RZ, R10, P2, P1 ;  /* 0x000000ffff0d7210 */ /* 0x000fe400017e240a */
[----:B------:R-:W-:-:S03]  /*0740*/  IADD3 R15, P0, PT, RZ, -R8, RZ ;  /* 0x80000008ff0f7210 */ /* 0x000fc60007f1e0ff */
[----:B------:R-:W-:Y:S02]  /*0750*/  IMAD R8, R13, R0, R9 ;  /* 0x000000000d087224 */ /* 0x000fe400078e0209 */
[----:B------:R-:W-:Y:S02]  /*0760*/  IMAD.MOV.U32 R9, RZ, RZ, RZ ;  /* 0x000000ffff097224 */ /* 0x000fe400078e00ff */
[----:B------:R-:W-:-:S04]  /*0770*/  IMAD.HI.U32 R10, R11, R15, RZ ;  /* 0x0000000f0b0a7227 */ /* 0x000fc800078e00ff */
[----:B------:R-:W-:-:S04]  /*0780*/  IMAD.X R8, RZ, RZ, ~R8, P0 ;  /* 0x000000ffff087224 */ /* 0x000fc800000e0e08 */
[----:B------:R-:W-:-:S04]  /*0790*/  IMAD.WIDE.U32 R10, P0, R11, R8, R10 ;  /* 0x000000080b0a7225 */ /* 0x000fc8000780000a */
[C---:B------:R-:W-:Y:S02]  /*07a0*/  IMAD R12, R13.reuse, R8, RZ ;  /* 0x000000080d0c7224 */ /* 0x040fe400078e02ff */
[----:B------:R-:W-:-:S04]  /*07b0*/  IMAD.HI.U32 R11, P1, R13, R15, R10 ;  /* 0x0000000f0d0b7227 */ /* 0x000fc8000782000a */
[----:B------:R-:W-:Y:S01]  /*07c0*/  IMAD.HI.U32 R8, R13, R8, RZ ;  /* 0x000000080d087227 */ /* 0x000fe200078e00ff */
[----:B------:R-:W-:-:S03]  /*07d0*/  IADD3 R11, P2, PT, R12, R11, RZ ;  /* 0x0000000b0c0b7210 */ /* 0x000fc60007f5e0ff */
[----:B------:R-:W-:Y:S02]  /*07e0*/  IMAD.X R13, R8, 0x1, R13, P0 ;  /* 0x00000001080d7824 */ /* 0x000fe400000e060d */
[----:B------:R-:W-:-:S03]  /*07f0*/  IMAD.HI.U32 R8, R11, R7, RZ ;  /* 0x000000070b087227 */ /* 0x000fc600078e00ff */
[----:B------:R-:W-:Y:S01]  /*0800*/  IADD3.X R13, PT, PT, RZ, RZ, R13, P2, P1 ;  /* 0x000000ffff0d7210 */ /* 0x000fe200017e240d */
[----:B------:R-:W-:-:S04]  /*0810*/  IMAD.WIDE.U32 R8, R11, R6, R8 ;  /* 0x000000060b087225 */ /* 0x000fc800078e0008 */
[C---:B------:R-:W-:Y:S02]  /*0820*/  IMAD R11, R13.reuse, R6, RZ ;  /* 0x000000060d0b7224 */ /* 0x040fe400078e02ff */
[----:B------:R-:W-:-:S04]  /*0830*/  IMAD.HI.U32 R8, P0, R13, R7, R8 ;  /* 0x000000070d087227 */ /* 0x000fc80007800008 */
[----:B------:R-:W-:Y:S01]  /*0840*/  IMAD.HI.U32 R13, R13, R6, RZ ;  /* 0x000000060d0d7227 */ /* 0x000fe200078e00ff */
[----:B------:R-:W-:-:S03]  /*0850*/  IADD3 R11, P1, PT, R11, R8, RZ ;  /* 0x000000080b0b7210 */ /* 0x000fc60007f3e0ff */
[----:B------:R-:W-:-:S04]  /*0860*/  IMAD.X R8, RZ, RZ, R13, P0 ;  /* 0x000000ffff087224 */ /* 0x000fc800000e060d */
[----:B------:R-:W-:Y:S02]  /*0870*/  IMAD.X R13, RZ, RZ, R8, P1 ;  /* 0x000000ffff0d7224 */ /* 0x000fe400008e0608 */
[----:B------:R-:W-:-:S04]  /*0880*/  IMAD.WIDE.U32 R8, R11, R0, RZ ;  /* 0x000000000b087225 */ /* 0x000fc800078e00ff */
[----:B------:R-:W-:Y:S01]  /*0890*/  IMAD R9, R13, R0, R9 ;  /* 0x000000000d097224 */ /* 0x000fe200078e0209 */
[----:B------:R-:W-:-:S04]  /*08a0*/  IADD3 R15, P0, PT, -R8, R7, RZ ;  /* 0x00000007080f7210 */ /* 0x000fc80007f1e1ff */
[-C--:B------:R-:W-:Y:S01]  /*08b0*/  IADD3 R7, P1, PT, -R0, R15.reuse, RZ ;  /* 0x0000000f00077210 */ /* 0x080fe20007f3e1ff */
[----:B------:R-:W-:Y:S01]  /*08c0*/  IMAD.X R10, R6, 0x1, ~R9, P0 ;  /* 0x00000001060a7824 */ /* 0x000fe200000e0e09 */
[----:B------:R-:W-:Y:S02]  /*08d0*/  ISETP.GE.U32.AND P0, PT, R15, R0, PT ;  /* 0x000000000f00720c */ /* 0x000fe40003f06070 */
[----:B------:R-:W-:Y:S02]  /*08e0*/  IADD3 R6, P2, PT, R11, 0x1, RZ ;  /* 0x000000010b067810 */ /* 0x000fe40007f5e0ff */
[C---:B------:R-:W-:Y:S02]  /*08f0*/  ISETP.GE.U32.AND.EX P0, PT, R10.reuse, RZ, PT, P0 ;  /* 0x000000ff0a00720c */ /* 0x040fe40003f06100 */
[----:B------:R-:W-:Y:S01]  /*0900*/  IADD3.X R9, PT, PT, R10, -0x1, RZ, P1, !PT ;  /* 0xffffffff0a097810 */ /* 0x000fe20000ffe4ff */
[----:B------:R-:W-:Y:S01]  /*0910*/  IMAD.X R8, RZ, RZ, R13, P2 ;  /* 0x000000ffff087224 */ /* 0x000fe200010e060d */
[----:B------:R-:W-:-:S02]  /*0920*/  SEL R7, R7, R15, P0 ;  /* 0x0000000f07077207 */ /* 0x000fc40000000000 */
[----:B------:R-:W-:Y:S02]  /*0930*/  SEL R11, R6, R11, P0 ;  /* 0x0000000b060b7207 */ /* 0x000fe40000000000 */
[----:B------:R-:W-:Y:S02]  /*0940*/  SEL R9, R9, R10, P0 ;  /* 0x0000000a09097207 */ /* 0x000fe40000000000 */
[----:B------:R-:W-:Y:S02]  /*0950*/  SEL R6, R8, R13, P0 ;  /* 0x0000000d08067207 */ /* 0x000fe40000000000 */
[----:B------:R-:W-:Y:S01]  /*0960*/  ISETP.GE.U32.AND P0, PT, R7, R0, PT ;  /* 0x000000000700720c */ /* 0x000fe20003f06070 */
[----:B------:R-:W-:Y:S01]  /*0970*/  IMAD.MOV.U32 R7, RZ, RZ, 0x0 ;  /* 0x00000000ff077424 */ /* 0x000fe200078e00ff */
[----:B------:R-:W-:Y:S02]  /*0980*/  IADD3 R8, P2, PT, R11, 0x1, RZ ;  /* 0x000000010b087810 */ /* 0x000fe40007f5e0ff */
[----:B------:R-:W-:-:S02]  /*0990*/  ISETP.GE.U32.AND.EX P0, PT, R9, RZ, PT, P0 ;  /* 0x000000ff0900720c */ /* 0x000fc40003f06100 */
[----:B------:R-:W-:Y:S01]  /*09a0*/  ISETP.NE.U32.AND P1, PT, R0, RZ, PT ;  /* 0x000000ff0000720c */ /* 0x000fe20003f25070 */
[----:B------:R-:W-:Y:S01]  /*09b0*/  IMAD.X R9, RZ, RZ, R6, P2 ;  /* 0x000000ffff097224 */ /* 0x000fe200010e0606 */
[----:B------:R-:W-:Y:S02]  /*09c0*/  SEL R8, R8, R11, P0 ;  /* 0x0000000b08087207 */ /* 0x000fe40000000000 */
[----:B------:R-:W-:Y:S02]  /*09d0*/  ISETP.NE.AND.EX P1, PT, RZ, RZ, PT, P1 ;  /* 0x000000ffff00720c */ /* 0x000fe40003f25310 */
[----:B------:R-:W-:Y:S01]  /*09e0*/  SEL R9, R9, R6, P0 ;  /* 0x0000000609097207 */ /* 0x000fe20000000000 */
[----:B------:R-:W-:Y:S01]  /*09f0*/  IMAD.MOV.U32 R6, RZ, RZ, R4 ;  /* 0x000000ffff067224 */ /* 0x000fe200078e0004 */
[----:B------:R-:W-:Y:S02]  /*0a00*/  SEL R8, R8, 0xffffffff, P1 ;  /* 0xffffffff08087807 */ /* 0x000fe40000800000 */
[----:B------:R-:W-:Y:S01]  /*0a10*/  SEL R9, R9, 0xffffffff, P1 ;  /* 0xffffffff09097807 */ /* 0x000fe20000800000 */
[----:B------:R-:W-:Y:S06]  /*0a20*/  RET.REL.NODEC R6 `(_Z18SieveComputeKernellPb) ;  /* 0xfffffff406747950 */ /* 0x000fec0003c3ffff */
.L_x_7:
[----:B------:R-:W-:-:S00]  /*0a30*/  BRA `(.L_x_7) ;  /* 0xfffffffc00fc7947 */ /* 0x000fc0000383ffff */
[----:B------:R-:W-:-:S00]  /*0a40*/  NOP ;  /* 0x0000000000007918 */ /* 0x000fc00000000000 */
        /* <DEDUP_REMOVED lines=11> */
.L_x_9:


//--------------------- .text._Z15SieveInitKernellPb --------------------------
	.section	.text._Z15SieveInitKernellPb,"ax",@progbits
	.align	128
.text._Z15SieveInitKernellPb:
        .type           _Z15SieveInitKernellPb,@function
        .size           _Z15SieveInitKernellPb,(.L_x_11 - _Z15SieveInitKernellPb)
        .other          _Z15SieveInitKernellPb,@"STO_CUDA_ENTRY STV_DEFAULT"
_Z15SieveInitKernellPb:
[----:B------:R-:W-:Y:S01]  /*0000*/  LDC R1, c[0x0][0x37c] ;  /* 0x0000df00ff017b82 */ /* 0x000fe20000000800 */
[----:B------:R-:W0:Y:S07]  /*0010*/  S2R R2, SR_TID.X ;  /* 0x0000000000027919 */ /* 0x000e2e0000002100 */
[----:B------:R-:W0:Y:S01]  /*0020*/  S2UR UR4, SR_CTAID.X ;  /* 0x00000000000479c3 */ /* 0x000e220000002500 */
[----:B------:R-:W1:Y:S07]  /*0030*/  LDCU.64 UR6, c[0x0][0x380] ;  /* 0x00007000ff0677ac */ /* 0x000e6e0008000a00 */
[----:B------:R-:W0:Y:S02]  /*0040*/  LDC R3, c[0x0][0x360] ;  /* 0x0000d800ff037b82 */ /* 0x000e240000000800 */
[----:B0-----:R-:W-:-:S05]  /*0050*/  IMAD R2, R3, UR4, R2 ;  /* 0x0000000403027c24 */ /* 0x001fca000f8e0202 */
[----:B-1----:R-:W-:Y:S02]  /*0060*/  ISETP.GE.U32.AND P0, PT, R2, UR6, PT ;  /* 0x0000000602007c0c */ /* 0x002fe4000bf06070 */
[----:B------:R-:W-:-:S04]  /*0070*/  SHF.R.S32.HI R3, RZ, 0x1f, R2 ;  /* 0x0000001fff037819 */ /* 0x000fc80000011402 */
[----:B------:R-:W-:-:S13]  /*0080*/  ISETP.GE.AND.EX P0, PT, R3, UR7, PT, P0 ;  /* 0x0000000703007c0c */ /* 0x000fda000bf06300 */
[----:B------:R-:W-:Y:S05]  /*0090*/  @P0 EXIT ;  /* 0x000000000000094d */ /* 0x000fea0003800000 */
[----:B------:R-:W0:Y:S01]  /*00a0*/  LDCU.64 UR6, c[0x0][0x388] ;  /* 0x00007100ff0677ac */ /* 0x000e220008000a00 */
[----:B------:R-:W-:Y:S01]  /*00b0*/  IMAD.MOV.U32 R0, RZ, RZ, 0x1 ;  /* 0x00000001ff007424 */ /* 0x000fe200078e00ff */
[----:B------:R-:W1:Y:S01]  /*00c0*/  LDCU.64 UR4, c[0x0][0x358] ;  /* 0x00006b00ff0477ac */ /* 0x000e620008000a00 */
[----:B0-----:R-:W-:-:S04]  /*00d0*/  IADD3 R2, P0, PT, R2, UR6, RZ ;  /* 0x0000000602027c10 */ /* 0x001fc8000ff1e0ff */
[----:B------:R-:W-:-:S05]  /*00e0*/  IADD3.X R3, PT, PT, R3, UR7, RZ, P0, !PT ;  /* 0x0000000703037c10 */ /* 0x000fca00087fe4ff */
[----:B-1----:R-:W-:Y:S01]  /*00f0*/  STG.E.U8 desc[UR4][R2.64], R0 ;  /* 0x0000000002007986 */ /* 0x002fe2000c101104 */
[----:B------:R-:W-:Y:S05]  /*0100*/  EXIT ;  /* 0x000000000000794d */ /* 0x000fea0003800000 */
.L_x_8:
        /* <DEDUP_REMOVED lines=15> */
.L_x_11:


//--------------------- .nv.shared.reserved.0     --------------------------
	.section	.nv.shared.reserved.0,"aw",@nobits
	.weak		__nv_reservedSMEM_offset_0_alias
	.size		__nv_reservedSMEM_offset_0_alias, 0, 64
	.other		__nv_reservedSMEM_offset_0_alias,@"STO_CUDA_RESERVED_SHARED STV_DEFAULT"
__nv_reservedSMEM_offset_0_alias:
	.zero		0
	.zero		64


//--------------------- .nv.constant0._Z18SieveComputeKernellPb --------------------------
	.section	.nv.constant0._Z18SieveComputeKernellPb,"a",@progbits
	.sectionflags	@""
	.align	4
.nv.constant0._Z18SieveComputeKernellPb:
	.zero		912


//--------------------- .nv.constant0._Z15SieveInitKernellPb --------------------------
	.section	.nv.constant0._Z15SieveInitKernellPb,"a",@progbits
	.sectionflags	@""
	.align	4
.nv.constant0._Z15SieveInitKernellPb:
	.zero		912


//--------------------- SYMBOLS --------------------------

	.type		.nv.reservedSmem.offset0,@object
	.size		.nv.reservedSmem.offset0,0x4
